//
// Generated by NVIDIA NVVM Compiler
//
// Compiler Build ID: CL-36424714
// Cuda compilation tools, release 13.0, V13.0.88
// Based on NVVM 20.0.0
//

.version 9.0
.target sm_100
.address_size 64

	// .globl	_Z13assign_labelsPKdS0_Piiii

.visible .entry _Z13assign_labelsPKdS0_Piiii(
	.param .u64 .ptr .align 1 _Z13assign_labelsPKdS0_Piiii_param_0,
	.param .u64 .ptr .align 1 _Z13assign_labelsPKdS0_Piiii_param_1,
	.param .u64 .ptr .align 1 _Z13assign_labelsPKdS0_Piiii_param_2,
	.param .u32 _Z13assign_labelsPKdS0_Piiii_param_3,
	.param .u32 _Z13assign_labelsPKdS0_Piiii_param_4,
	.param .u32 _Z13assign_labelsPKdS0_Piiii_param_5
)
{
	.reg .pred 	%p<19>;
	.reg .b32 	%r<68>;
	.reg .b64 	%rd<49>;
	.reg .b64 	%fd<96>;

	ld.param.u64 	%rd11, [_Z13assign_labelsPKdS0_Piiii_param_0];
	ld.param.u64 	%rd12, [_Z13assign_labelsPKdS0_Piiii_param_1];
	ld.param.u32 	%r37, [_Z13assign_labelsPKdS0_Piiii_param_3];
	ld.param.u32 	%r35, [_Z13assign_labelsPKdS0_Piiii_param_4];
	ld.param.u32 	%r36, [_Z13assign_labelsPKdS0_Piiii_param_5];
	cvta.to.global.u64 	%rd1, %rd12;
	cvta.to.global.u64 	%rd2, %rd11;
	mov.u32 	%r38, %ctaid.x;
	mov.u32 	%r39, %ntid.x;
	mov.u32 	%r40, %tid.x;
	mad.lo.s32 	%r1, %r38, %r39, %r40;
	setp.ge.s32 	%p1, %r1, %r37;
	@%p1 bra 	$L__BB0_23;
	mul.lo.s32 	%r42, %r35, %r1;
	cvt.s64.s32 	%rd3, %r42;
	setp.lt.s32 	%p2, %r36, 1;
	mov.b32 	%r67, 0;
	@%p2 bra 	$L__BB0_22;
	setp.lt.s32 	%p3, %r35, 1;
	@%p3 bra 	$L__BB0_16;
	and.b32  	%r2, %r35, 7;
	and.b32  	%r3, %r35, 3;
	and.b32  	%r4, %r35, 2147483640;
	and.b32  	%r5, %r35, 1;
	neg.s32 	%r6, %r4;
	mov.f64 	%fd84, 0d7E37E43C8800759C;
	mov.b32 	%r53, 0;
	shl.b64 	%rd13, %rd3, 3;
	add.s64 	%rd14, %rd13, %rd2;
	add.s64 	%rd4, %rd14, 32;
	mov.u32 	%r67, %r53;
$L__BB0_4:
	setp.lt.u32 	%p10, %r35, 8;
	mul.lo.s32 	%r9, %r53, %r35;
	mov.f64 	%fd92, 0d0000000000000000;
	mov.b32 	%r57, 0;
	@%p10 bra 	$L__BB0_7;
	mul.wide.u32 	%rd15, %r9, 8;
	add.s64 	%rd16, %rd1, %rd15;
	add.s64 	%rd47, %rd16, 32;
	mov.f64 	%fd92, 0d0000000000000000;
	mov.u64 	%rd48, %rd4;
	mov.u32 	%r55, %r6;
$L__BB0_6:
	.pragma "nounroll";
	ld.global.f64 	%fd26, [%rd48+-32];
	ld.global.f64 	%fd27, [%rd47+-32];
	sub.f64 	%fd28, %fd26, %fd27;
	fma.rn.f64 	%fd29, %fd28, %fd28, %fd92;
	ld.global.f64 	%fd30, [%rd48+-24];
	ld.global.f64 	%fd31, [%rd47+-24];
	sub.f64 	%fd32, %fd30, %fd31;
	fma.rn.f64 	%fd33, %fd32, %fd32, %fd29;
	ld.global.f64 	%fd34, [%rd48+-16];
	ld.global.f64 	%fd35, [%rd47+-16];
	sub.f64 	%fd36, %fd34, %fd35;
	fma.rn.f64 	%fd37, %fd36, %fd36, %fd33;
	ld.global.f64 	%fd38, [%rd48+-8];
	ld.global.f64 	%fd39, [%rd47+-8];
	sub.f64 	%fd40, %fd38, %fd39;
	fma.rn.f64 	%fd41, %fd40, %fd40, %fd37;
	ld.global.f64 	%fd42, [%rd48];
	ld.global.f64 	%fd43, [%rd47];
	sub.f64 	%fd44, %fd42, %fd43;
	fma.rn.f64 	%fd45, %fd44, %fd44, %fd41;
	ld.global.f64 	%fd46, [%rd48+8];
	ld.global.f64 	%fd47, [%rd47+8];
	sub.f64 	%fd48, %fd46, %fd47;
	fma.rn.f64 	%fd49, %fd48, %fd48, %fd45;
	ld.global.f64 	%fd50, [%rd48+16];
	ld.global.f64 	%fd51, [%rd47+16];
	sub.f64 	%fd52, %fd50, %fd51;
	fma.rn.f64 	%fd53, %fd52, %fd52, %fd49;
	ld.global.f64 	%fd54, [%rd48+24];
	ld.global.f64 	%fd55, [%rd47+24];
	sub.f64 	%fd56, %fd54, %fd55;
	fma.rn.f64 	%fd92, %fd56, %fd56, %fd53;
	add.s32 	%r55, %r55, 8;
	add.s64 	%rd48, %rd48, 64;
	add.s64 	%rd47, %rd47, 64;
	setp.ne.s32 	%p11, %r55, 0;
	mov.u32 	%r57, %r4;
	@%p11 bra 	$L__BB0_6;
$L__BB0_7:
	setp.eq.s32 	%p12, %r2, 0;
	@%p12 bra 	$L__BB0_15;
	add.s32 	%r49, %r2, -1;
	setp.lt.u32 	%p13, %r49, 3;
	@%p13 bra 	$L__BB0_10;
	cvt.u64.u32 	%rd17, %r57;
	add.s64 	%rd18, %rd17, %rd3;
	shl.b64 	%rd19, %rd18, 3;
	add.s64 	%rd20, %rd2, %rd19;
	ld.global.f64 	%fd58, [%rd20];
	add.s32 	%r50, %r57, %r9;
	mul.wide.u32 	%rd21, %r50, 8;
	add.s64 	%rd22, %rd1, %rd21;
	ld.global.f64 	%fd59, [%rd22];
	sub.f64 	%fd60, %fd58, %fd59;
	fma.rn.f64 	%fd61, %fd60, %fd60, %fd92;
	ld.global.f64 	%fd62, [%rd20+8];
	cvt.u64.u32 	%rd23, %r9;
	add.s64 	%rd24, %rd17, %rd23;
	shl.b64 	%rd25, %rd24, 3;
	add.s64 	%rd26, %rd1, %rd25;
	ld.global.f64 	%fd63, [%rd26+8];
	sub.f64 	%fd64, %fd62, %fd63;
	fma.rn.f64 	%fd65, %fd64, %fd64, %fd61;
	ld.global.f64 	%fd66, [%rd20+16];
	ld.global.f64 	%fd67, [%rd26+16];
	sub.f64 	%fd68, %fd66, %fd67;
	fma.rn.f64 	%fd69, %fd68, %fd68, %fd65;
	ld.global.f64 	%fd70, [%rd20+24];
	ld.global.f64 	%fd71, [%rd26+24];
	sub.f64 	%fd72, %fd70, %fd71;
	fma.rn.f64 	%fd92, %fd72, %fd72, %fd69;
	add.s32 	%r57, %r57, 4;
$L__BB0_10:
	setp.eq.s32 	%p14, %r3, 0;
	@%p14 bra 	$L__BB0_15;
	setp.eq.s32 	%p15, %r3, 1;
	@%p15 bra 	$L__BB0_13;
	cvt.u64.u32 	%rd27, %r57;
	add.s64 	%rd28, %rd27, %rd3;
	shl.b64 	%rd29, %rd28, 3;
	add.s64 	%rd30, %rd2, %rd29;
	ld.global.f64 	%fd74, [%rd30];
	add.s32 	%r51, %r57, %r9;
	mul.wide.u32 	%rd31, %r51, 8;
	add.s64 	%rd32, %rd1, %rd31;
	ld.global.f64 	%fd75, [%rd32];
	sub.f64 	%fd76, %fd74, %fd75;
	fma.rn.f64 	%fd77, %fd76, %fd76, %fd92;
	ld.global.f64 	%fd78, [%rd30+8];
	cvt.u64.u32 	%rd33, %r9;
	add.s64 	%rd34, %rd27, %rd33;
	shl.b64 	%rd35, %rd34, 3;
	add.s64 	%rd36, %rd1, %rd35;
	ld.global.f64 	%fd79, [%rd36+8];
	sub.f64 	%fd80, %fd78, %fd79;
	fma.rn.f64 	%fd92, %fd80, %fd80, %fd77;
	add.s32 	%r57, %r57, 2;
$L__BB0_13:
	setp.eq.s32 	%p16, %r5, 0;
	@%p16 bra 	$L__BB0_15;
	cvt.u64.u32 	%rd37, %r57;
	add.s64 	%rd38, %rd37, %rd3;
	shl.b64 	%rd39, %rd38, 3;
	add.s64 	%rd40, %rd2, %rd39;
	ld.global.f64 	%fd81, [%rd40];
	add.s32 	%r52, %r57, %r9;
	mul.wide.u32 	%rd41, %r52, 8;
	add.s64 	%rd42, %rd1, %rd41;
	ld.global.f64 	%fd82, [%rd42];
	sub.f64 	%fd83, %fd81, %fd82;
	fma.rn.f64 	%fd92, %fd83, %fd83, %fd92;
$L__BB0_15:
	setp.lt.f64 	%p17, %fd92, %fd84;
	selp.f64 	%fd84, %fd92, %fd84, %p17;
	selp.b32 	%r67, %r53, %r67, %p17;
	add.s32 	%r53, %r53, 1;
	setp.eq.s32 	%p18, %r53, %r36;
	@%p18 bra 	$L__BB0_22;
	bra.uni 	$L__BB0_4;
$L__BB0_16:
	and.b32  	%r19, %r36, 3;
	setp.lt.u32 	%p4, %r36, 4;
	mov.f64 	%fd94, 0d7E37E43C8800759C;
	mov.b32 	%r64, 0;
	mov.u32 	%r67, %r64;
	@%p4 bra 	$L__BB0_19;
	and.b32  	%r64, %r36, 2147483644;
	mov.f64 	%fd94, 0d7E37E43C8800759C;
	mov.b32 	%r59, 0;
	mov.u32 	%r67, %r59;
$L__BB0_18:
	setp.gt.f64 	%p5, %fd94, 0d0000000000000000;
	selp.f64 	%fd94, 0d0000000000000000, %fd94, %p5;
	selp.b32 	%r67, %r59, %r67, %p5;
	add.s32 	%r59, %r59, 4;
	setp.ne.s32 	%p6, %r59, %r64;
	@%p6 bra 	$L__BB0_18;
$L__BB0_19:
	setp.eq.s32 	%p7, %r19, 0;
	@%p7 bra 	$L__BB0_22;
	mov.b32 	%r66, 0;
$L__BB0_21:
	.pragma "nounroll";
	setp.gt.f64 	%p8, %fd94, 0d0000000000000000;
	selp.f64 	%fd94, 0d0000000000000000, %fd94, %p8;
	selp.b32 	%r67, %r64, %r67, %p8;
	add.s32 	%r64, %r64, 1;
	add.s32 	%r66, %r66, 1;
	setp.ne.s32 	%p9, %r66, %r19;
	@%p9 bra 	$L__BB0_21;
$L__BB0_22:
	ld.param.u64 	%rd46, [_Z13assign_labelsPKdS0_Piiii_param_2];
	cvta.to.global.u64 	%rd43, %rd46;
	mul.wide.s32 	%rd44, %r1, 4;
	add.s64 	%rd45, %rd43, %rd44;
	st.global.u32 	[%rd45], %r67;
$L__BB0_23:
	ret;

}


// ===== COMPILED SASS (sm_100) =====

	.target	sm_100

	.elftype	@"ET_EXEC"


//--------------------- .note.nv.tkinfo           --------------------------
	.section	.note.nv.tkinfo,"",@"SHT_NOTE"
	.sectionflags	@"SHF_NOTE_NV_TKINFO"
	.tkinfo
        /*0018*/ 	.word	0x00000002
        /*0030*/ 	.string	""
        /*0030*/ 	.string	"ptxas"
        /*0030*/ 	.string	"Cuda compilation tools, release 13.0, V13.0.88"
        /*0030*/ 	.string	"Build cuda_13.0.r13.0/compiler.36424714_0"
        /*0030*/ 	.string	"-arch sm_100 -m 64 "



//--------------------- .note.nv.cuinfo           --------------------------
	.section	.note.nv.cuinfo,"",@"SHT_NOTE"
	.sectionflags	@"SHF_NOTE_NV_CUINFO"
        /*0018*/ 	.short	0x0002
        /*001a*/ 	.short	0x0064
        /*001c*/ 	.short	0x0082
	.zero		2


//--------------------- .nv.info                  --------------------------
	.section	.nv.info,"",@"SHT_CUDA_INFO"
	.align	4


	//----- nvinfo : EIATTR_REGCOUNT
	.align		4
        /*0000*/ 	.byte	0x04, 0x2f
        /*0002*/ 	.short	(.L_1 - .L_0)
	.align		4
.L_0:
        /*0004*/ 	.word	index@(_Z13assign_labelsPKdS0_Piiii)
        /*0008*/ 	.word	0x0000001f


	//----- nvinfo : EIATTR_FRAME_SIZE
	.align		4
.L_1:
        /*000c*/ 	.byte	0x04, 0x11
        /*000e*/ 	.short	(.L_3 - .L_2)
	.align		4
.L_2:
        /*0010*/ 	.word	index@(_Z13assign_labelsPKdS0_Piiii)
        /*0014*/ 	.word	0x00000000


	//----- nvinfo : EIATTR_MIN_STACK_SIZE
	.align		4
.L_3:
        /*0018*/ 	.byte	0x04, 0x12
        /*001a*/ 	.short	(.L_5 - .L_4)
	.align		4
.L_4:
        /*001c*/ 	.word	index@(_Z13assign_labelsPKdS0_Piiii)
        /*0020*/ 	.word	0x00000000
.L_5:


//--------------------- .nv.compat                --------------------------
	.section	.nv.compat,"",@"SHT_CUDA_COMPAT_INFO"
	.align	4
        /*0000*/ 	.byte	0x02, 0x09, 0x00, 0x00, 0x02, 0x02, 0x01, 0x00, 0x02, 0x05, 0x05, 0x00, 0x03, 0x07, 0x01, 0x01
        /*0010*/ 	.byte	0x02, 0x03, 0x00, 0x00, 0x02, 0x06, 0x01, 0x00, 0x04, 0x0b, 0x08, 0x00, 0x01, 0x00, 0x00, 0x00
        /*0020*/ 	.byte	0x00, 0x00, 0x00, 0x00


//--------------------- .nv.info._Z13assign_labelsPKdS0_Piiii --------------------------
	.section	.nv.info._Z13assign_labelsPKdS0_Piiii,"",@"SHT_CUDA_INFO"
	.sectionflags	@""
	.align	4


	//----- nvinfo : EIATTR_CUDA_API_VERSION
	.align		4
        /*0000*/ 	.byte	0x04, 0x37
        /*0002*/ 	.short	(.L_7 - .L_6)
.L_6:
        /*0004*/ 	.word	0x00000082


	//----- nvinfo : EIATTR_KPARAM_INFO
	.align		4
.L_7:
        /*0008*/ 	.byte	0x04, 0x17
        /*000a*/ 	.short	(.L_9 - .L_8)
.L_8:
        /*000c*/ 	.word	0x00000000
        /*0010*/ 	.short	0x0005
        /*0012*/ 	.short	0x0020
        /*0014*/ 	.byte	0x00, 0xf0, 0x11, 0x00


	//----- nvinfo : EIATTR_KPARAM_INFO
	.align		4
.L_9:
        /*0018*/ 	.byte	0x04, 0x17
        /*001a*/ 	.short	(.L_11 - .L_10)
.L_10:
        /*001c*/ 	.word	0x00000000
        /*0020*/ 	.short	0x0004
        /*0022*/ 	.short	0x001c
        /*0024*/ 	.byte	0x00, 0xf0, 0x11, 0x00


	//----- nvinfo : EIATTR_KPARAM_INFO
	.align		4
.L_11:
        /*0028*/ 	.byte	0x04, 0x17
        /*002a*/ 	.short	(.L_13 - .L_12)
.L_12:
        /*002c*/ 	.word	0x00000000
        /*0030*/ 	.short	0x0003
        /*0032*/ 	.short	0x0018
        /*0034*/ 	.byte	0x00, 0xf0, 0x11, 0x00


	//----- nvinfo : EIATTR_KPARAM_INFO
	.align		4
.L_13:
        /*0038*/ 	.byte	0x04, 0x17
        /*003a*/ 	.short	(.L_15 - .L_14)
.L_14:
        /*003c*/ 	.word	0x00000000
        /*0040*/ 	.short	0x0002
        /*0042*/ 	.short	0x0010
        /*0044*/ 	.byte	0x00, 0xf5, 0x21, 0x00


	//----- nvinfo : EIATTR_KPARAM_INFO
	.align		4
.L_15:
        /*0048*/ 	.byte	0x04, 0x17
        /*004a*/ 	.short	(.L_17 - .L_16)
.L_16:
        /*004c*/ 	.word	0x00000000
        /*0050*/ 	.short	0x0001
        /*0052*/ 	.short	0x0008
        /*0054*/ 	.byte	0x00, 0xf5, 0x21, 0x00


	//----- nvinfo : EIATTR_KPARAM_INFO
	.align		4
.L_17:
        /*0058*/ 	.byte	0x04, 0x17
        /*005a*/ 	.short	(.L_19 - .L_18)
.L_18:
        /*005c*/ 	.word	0x00000000
        /*0060*/ 	.short	0x0000
        /*0062*/ 	.short	0x0000
        /*0064*/ 	.byte	0x00, 0xf5, 0x21, 0x00


	//----- nvinfo : EIATTR_SPARSE_MMA_MASK
	.align		4
.L_19:
        /*0068*/ 	.byte	0x03, 0x50
        /*006a*/ 	.short	0x0000


	//----- nvinfo : EIATTR_MAXREG_COUNT
	.align		4
        /*006c*/ 	.byte	0x03, 0x1b
        /*006e*/ 	.short	0x00ff


	//----- nvinfo : EIATTR_MERCURY_ISA_VERSION
	.align		4
        /*0070*/ 	.byte	0x03, 0x5f
        /*0072*/ 	.short	0x0101


	//----- nvinfo : EIATTR_VRC_CTA_INIT_COUNT
	.align		4
        /*0074*/ 	.byte	0x02, 0x4a
	.zero		1
	.zero		1


	//----- nvinfo : EIATTR_EXIT_INSTR_OFFSETS
	.align		4
        /*0078*/ 	.byte	0x04, 0x1c
        /*007a*/ 	.short	(.L_21 - .L_20)


	//   ....[0]....
.L_20:
        /*007c*/ 	.word	0x00000070


	//   ....[1]....
        /*0080*/ 	.word	0x00000f60


	//----- nvinfo : EIATTR_CBANK_PARAM_SIZE
	.align		4
.L_21:
        /*0084*/ 	.byte	0x03, 0x19
        /*0086*/ 	.short	0x0024


	//----- nvinfo : EIATTR_PARAM_CBANK
	.align		4
        /*0088*/ 	.byte	0x04, 0x0a
        /*008a*/ 	.short	(.L_23 - .L_22)
	.align		4
.L_22:
        /*008c*/ 	.word	index@(.nv.constant0._Z13assign_labelsPKdS0_Piiii)
        /*0090*/ 	.short	0x0380
        /*0092*/ 	.short	0x0024


	//----- nvinfo : EIATTR_SW_WAR
	.align		4
.L_23:
        /*0094*/ 	.byte	0x04, 0x36
        /*0096*/ 	.short	(.L_25 - .L_24)
.L_24:
        /*0098*/ 	.word	0x00000008
.L_25:


//--------------------- .nv.callgraph             --------------------------
	.section	.nv.callgraph,"",@"SHT_CUDA_CALLGRAPH"
	.align	4
	.sectionentsize	8
	.align		4
        /*0000*/ 	.word	0x00000000
	.align		4
        /*0004*/ 	.word	0xffffffff
	.align		4
        /*0008*/ 	.word	0x00000000
	.align		4
        /*000c*/ 	.word	0xfffffffe
	.align		4
        /*0010*/ 	.word	0x00000000
	.align		4
        /*0014*/ 	.word	0xfffffffd
	.align		4
        /*0018*/ 	.word	0x00000000
	.align		4
        /*001c*/ 	.word	0xfffffffc


//--------------------- .text._Z13assign_labelsPKdS0_Piiii --------------------------
	.section	.text._Z13assign_labelsPKdS0_Piiii,"ax",@progbits
	.align	128
        .global         _Z13assign_labelsPKdS0_Piiii
        .type           _Z13assign_labelsPKdS0_Piiii,@function
        .size           _Z13assign_labelsPKdS0_Piiii,(.L_x_15 - _Z13assign_labelsPKdS0_Piiii)
        .other          _Z13assign_labelsPKdS0_Piiii,@"STO_CUDA_ENTRY STV_DEFAULT"
_Z13assign_labelsPKdS0_Piiii:
.text._Z13assign_labelsPKdS0_Piiii:
[----:B------:R-:W-:Y:S01]  /*0000*/  LDC R1, c[0x0][0x37c] ;  /* 0x0000df00ff017b82 */ /* 0x000fe20000000800 */
[----:B------:R-:W0:Y:S07]  /*0010*/  S2R R3, SR_TID.X ;  /* 0x0000000000037919 */ /* 0x000e2e0000002100 */
[----:B------:R-:W0:Y:S01]  /*0020*/  S2UR UR4, SR_CTAID.X ;  /* 0x00000000000479c3 */ /* 0x000e220000002500 */
[----:B------:R-:W1:Y:S07]  /*0030*/  LDCU UR5, c[0x0][0x398] ;  /* 0x00007300ff0577ac */ /* 0x000e6e0008000800 */
[----:B------:R-:W0:Y:S02]  /*0040*/  LDC R0, c[0x0][0x360] ;  /* 0x0000d800ff007b82 */ /* 0x000e240000000800 */
[----:B0-----:R-:W-:-:S05]  /*0050*/  IMAD R0, R0, UR4, R3 ;  /* 0x0000000400007c24 */ /* 0x001fca000f8e0203 */
[----:B-1----:R-:W-:-:S13]  /*0060*/  ISETP.GE.AND P0, PT, R0, UR5, PT ;  /* 0x0000000500007c0c */ /* 0x002fda000bf06270 */
[----:B------:R-:W-:Y:S05]  /*0070*/  @P0 EXIT ;  /* 0x000000000000094d */ /* 0x000fea0003800000 */
[----:B------:R-:W0:Y:S01]  /*0080*/  LDCU UR4, c[0x0][0x3a0] ;  /* 0x00007400ff0477ac */ /* 0x000e220008000800 */
[----:B------:R-:W-:Y:S01]  /*0090*/  IMAD.MOV.U32 R2, RZ, RZ, RZ ;  /* 0x000000ffff027224 */ /* 0x000fe200078e00ff */
[----:B------:R-:W1:Y:S01]  /*00a0*/  LDCU.64 UR10, c[0x0][0x358] ;  /* 0x00006b00ff0a77ac */ /* 0x000e620008000a00 */
[----:B0-----:R-:W-:-:S09]  /*00b0*/  UISETP.GE.AND UP0, UPT, UR4, 0x1, UPT ;  /* 0x000000010400788c */ /* 0x001fd2000bf06270 */
[----:B-1----:R-:W-:Y:S05]  /*00c0*/  BRA.U !UP0, `(.L_x_0) ;  /* 0x0000000d08987547 */ /* 0x002fea000b800000 */
[----:B------:R-:W0:Y:S02]  /*00d0*/  LDCU UR5, c[0x0][0x39c] ;  /* 0x00007380ff0577ac */ /* 0x000e240008000800 */
[----:B0-----:R-:W-:-:S09]  /*00e0*/  UISETP.GE.AND UP0, UPT, UR5, 0x1, UPT ;  /* 0x000000010500788c */ /* 0x001fd2000bf06270 */
[----:B------:R-:W-:Y:S05]  /*00f0*/  BRA.U !UP0, `(.L_x_1) ;  /* 0x00000009086c7547 */ /* 0x000fea000b800000 */
[----:B------:R-:W0:Y:S01]  /*0100*/  LDCU.64 UR12, c[0x0][0x380] ;  /* 0x00007000ff0c77ac */ /* 0x000e220008000a00 */
[----:B------:R-:W-:Y:S02]  /*0110*/  IMAD R3, R0, UR5, RZ ;  /* 0x0000000500037c24 */ /* 0x000fe4000f8e02ff */
[----:B------:R-:W-:Y:S01]  /*0120*/  IMAD.MOV.U32 R27, RZ, RZ, RZ ;  /* 0x000000ffff1b7224 */ /* 0x000fe200078e00ff */
[----:B------:R-:W-:Y:S01]  /*0130*/  ULOP3.LUT UR6, UR5, 0x7ffffff8, URZ, 0xc0, !UPT ;  /* 0x7ffffff805067892 */ /* 0x000fe2000f8ec0ff */
[----:B------:R-:W-:Y:S01]  /*0140*/  IMAD.MOV.U32 R2, RZ, RZ, RZ ;  /* 0x000000ffff027224 */ /* 0x000fe200078e00ff */
[----:B------:R-:W-:Y:S01]  /*0150*/  SHF.R.S32.HI R4, RZ, 0x1f, R3 ;  /* 0x0000001fff047819 */ /* 0x000fe20000011403 */
[----:B------:R-:W-:Y:S01]  /*0160*/  IMAD.MOV.U32 R6, RZ, RZ, -0x77ff8a64 ;  /* 0x8800759cff067424 */ /* 0x000fe200078e00ff */
[----:B------:R-:W-:Y:S01]  /*0170*/  ULOP3.LUT UR8, UR5, 0x7, URZ, 0xc0, !UPT ;  /* 0x0000000705087892 */ /* 0x000fe2000f8ec0ff */
[----:B------:R-:W-:Y:S01]  /*0180*/  IMAD.MOV.U32 R7, RZ, RZ, 0x7e37e43c ;  /* 0x7e37e43cff077424 */ /* 0x000fe200078e00ff */
[----:B------:R-:W-:-:S02]  /*0190*/  ULOP3.LUT UR5, UR5, 0x3, URZ, 0xc0, !UPT ;  /* 0x0000000305057892 */ /* 0x000fc4000f8ec0ff */
[----:B------:R-:W-:Y:S01]  /*01a0*/  UIADD3 UR7, UPT, UPT, -UR6, URZ, URZ ;  /* 0x000000ff06077290 */ /* 0x000fe2000fffe1ff */
[----:B0-----:R-:W-:-:S04]  /*01b0*/  LEA R5, P0, R3, UR12, 0x3 ;  /* 0x0000000c03057c11 */ /* 0x001fc8000f8018ff */
[----:B------:R-:W-:Y:S02]  /*01c0*/  IADD3 R5, P1, PT, R5, 0x20, RZ ;  /* 0x0000002005057810 */ /* 0x000fe40007f3e0ff */
[----:B------:R-:W-:-:S05]  /*01d0*/  LEA.HI.X R26, R3, UR13, R4, 0x3, P0 ;  /* 0x0000000d031a7c11 */ /* 0x000fca00080f1c04 */
[----:B------:R-:W-:-:S07]  /*01e0*/  IMAD.X R26, RZ, RZ, R26, P1 ;  /* 0x000000ffff1a7224 */ /* 0x000fce00008e061a */
.L_x_7:
[----:B------:R-:W0:Y:S01]  /*01f0*/  LDCU UR12, c[0x0][0x39c] ;  /* 0x00007380ff0c77ac */ /* 0x000e220008000800 */
[----:B------:R-:W-:Y:S01]  /*0200*/  CS2R R20, SRZ ;  /* 0x0000000000147805 */ /* 0x000fe2000001ff00 */
[----:B------:R-:W-:Y:S01]  /*0210*/  UMOV UR4, URZ ;  /* 0x000000ff00047c82 */ /* 0x000fe20008000000 */
[----:B0-----:R-:W-:Y:S02]  /*0220*/  UISETP.GE.U32.AND UP0, UPT, UR12, 0x8, UPT ;  /* 0x000000080c00788c */ /* 0x001fe4000bf06070 */
[----:B------:R-:W-:-:S07]  /*0230*/  IMAD R28, R27, UR12, RZ ;  /* 0x0000000c1b1c7c24 */ /* 0x000fce000f8e02ff */
[----:B------:R-:W-:Y:S05]  /*0240*/  BRA.U !UP0, `(.L_x_2) ;  /* 0x0000000108cc7547 */ /* 0x000fea000b800000 */
[----:B------:R-:W0:Y:S01]  /*0250*/  LDC.64 R8, c[0x0][0x388] ;  /* 0x0000e200ff087b82 */ /* 0x000e220000000a00 */
[----:B------:R-:W-:Y:S01]  /*0260*/  IMAD.MOV.U32 R12, RZ, RZ, R5 ;  /* 0x000000ffff0c7224 */ /* 0x000fe200078e0005 */
[----:B------:R-:W-:Y:S01]  /*0270*/  CS2R R20, SRZ ;  /* 0x0000000000147805 */ /* 0x000fe2000001ff00 */
[----:B------:R-:W-:Y:S01]  /*0280*/  IMAD.MOV.U32 R13, RZ, RZ, R26 ;  /* 0x000000ffff0d7224 */ /* 0x000fe200078e001a */
[----:B------:R-:W-:Y:S01]  /*0290*/  UMOV UR4, UR7 ;  /* 0x0000000700047c82 */ /* 0x000fe20008000000 */
[----:B0-----:R-:W-:-:S03]  /*02a0*/  IMAD.WIDE.U32 R8, R28, 0x8, R8 ;  /* 0x000000081c087825 */ /* 0x001fc600078e0008 */
[----:B------:R-:W-:-:S05]  /*02b0*/  IADD3 R16, P0, PT, R8, 0x20, RZ ;  /* 0x0000002008107810 */ /* 0x000fca0007f1e0ff */
[----:B------:R-:W-:-:S08]  /*02c0*/  IMAD.X R11, RZ, RZ, R9, P0 ;  /* 0x000000ffff0b7224 */ /* 0x000fd000000e0609 */
.L_x_3:
[----:B------:R-:W-:Y:S02]  /*02d0*/  IMAD.MOV.U32 R10, RZ, RZ, R16 ;  /* 0x000000ffff0a7224 */ /* 0x000fe400078e0010 */
[----:B------:R-:W-:Y:S02]  /*02e0*/  IMAD.MOV.U32 R8, RZ, RZ, R12 ;  /* 0x000000ffff087224 */ /* 0x000fe400078e000c */
[----:B------:R-:W-:Y:S01]  /*02f0*/  IMAD.MOV.U32 R9, RZ, RZ, R13 ;  /* 0x000000ffff097224 */ /* 0x000fe200078e000d */
[----:B------:R-:W2:Y:S04]  /*0300*/  LDG.E.64 R16, desc[UR10][R10.64+-0x20] ;  /* 0xffffe00a0a107981 */ /* 0x000ea8000c1e1b00 */
[----:B------:R-:W2:Y:S04]  /*0310*/  LDG.E.64 R12, desc[UR10][R8.64+-0x20] ;  /* 0xffffe00a080c7981 */ /* 0x000ea8000c1e1b00 */
[----:B------:R-:W3:Y:S04]  /*0320*/  LDG.E.64 R18, desc[UR10][R8.64+-0x18] ;  /* 0xffffe80a08127981 */ /* 0x000ee8000c1e1b00 */
[----:B------:R-:W3:Y:S04]  /*0330*/  LDG.E.64 R14, desc[UR10][R10.64+-0x18] ;  /* 0xffffe80a0a0e7981 */ /* 0x000ee8000c1e1b00 */
[----:B------:R-:W4:Y:S01]  /*0340*/  LDG.E.64 R22, desc[UR10][R10.64+-0x10] ;  /* 0xfffff00a0a167981 */ /* 0x000f22000c1e1b00 */
[----:B--2---:R-:W-:-:S03]  /*0350*/  DADD R16, R12, -R16 ;  /* 0x000000000c107229 */ /* 0x004fc60000000810 */
[----:B------:R-:W4:Y:S05]  /*0360*/  LDG.E.64 R12, desc[UR10][R8.64+-0x10] ;  /* 0xfffff00a080c7981 */ /* 0x000f2a000c1e1b00 */
[----:B------:R-:W-:Y:S02]  /*0370*/  DFMA R16, R16, R16, R20 ;  /* 0x000000101010722b */ /* 0x000fe40000000014 */
[----:B---3--:R-:W-:Y:S01]  /*0380*/  DADD R20, R18, -R14 ;  /* 0x0000000012147229 */ /* 0x008fe2000000080e */
[----:B------:R-:W2:Y:S04]  /*0390*/  LDG.E.64 R14, desc[UR10][R8.64+-0x8] ;  /* 0xfffff80a080e7981 */ /* 0x000ea8000c1e1b00 */
[----:B------:R-:W2:Y:S03]  /*03a0*/  LDG.E.64 R18, desc[UR10][R10.64+-0x8] ;  /* 0xfffff80a0a127981 */ /* 0x000ea6000c1e1b00 */
[----:B------:R-:W-:Y:S01]  /*03b0*/  DFMA R20, R20, R20, R16 ;  /* 0x000000141414722b */ /* 0x000fe20000000010 */
[----:B------:R-:W3:Y:S01]  /*03c0*/  LDG.E.64 R16, desc[UR10][R8.64] ;  /* 0x0000000a08107981 */ /* 0x000ee2000c1e1b00 */
[----:B----4-:R-:W-:-:S03]  /*03d0*/  DADD R22, R12, -R22 ;  /* 0x000000000c167229 */ /* 0x010fc60000000816 */
[----:B------:R-:W3:Y:S05]  /*03e0*/  LDG.E.64 R12, desc[UR10][R10.64] ;  /* 0x0000000a0a0c7981 */ /* 0x000eea000c1e1b00 */
[----:B------:R-:W-:Y:S01]  /*03f0*/  DFMA R22, R22, R22, R20 ;  /* 0x000000161616722b */ /* 0x000fe20000000014 */
[----:B------:R-:W4:Y:S01]  /*0400*/  LDG.E.64 R20, desc[UR10][R10.64+0x8] ;  /* 0x0000080a0a147981 */ /* 0x000f22000c1e1b00 */
[----:B--2---:R-:W-:-:S03]  /*0410*/  DADD R18, R14, -R18 ;  /* 0x000000000e127229 */ /* 0x004fc60000000812 */
[----:B------:R-:W4:Y:S05]  /*0420*/  LDG.E.64 R14, desc[UR10][R8.64+0x8] ;  /* 0x0000080a080e7981 */ /* 0x000f2a000c1e1b00 */
[----:B------:R-:W-:Y:S02]  /*0430*/  DFMA R22, R18, R18, R22 ;  /* 0x000000121216722b */ /* 0x000fe40000000016 */
[----:B------:R-:W2:Y:S01]  /*0440*/  LDG.E.64 R18, desc[UR10][R8.64+0x10] ;  /* 0x0000100a08127981 */ /* 0x000ea2000c1e1b00 */
[----:B---3--:R-:W-:-:S03]  /*0450*/  DADD R12, R16, -R12 ;  /* 0x00000000100c7229 */ /* 0x008fc6000000080c */
[----:B------:R-:W3:Y:S05]  /*0460*/  LDG.E.64 R16, desc[UR10][R10.64+0x18] ;  /* 0x0000180a0a107981 */ /* 0x000eea000c1e1b00 */
[----:B------:R-:W-:Y:S02]  /*0470*/  DFMA R22, R12, R12, R22 ;  /* 0x0000000c0c16722b */ /* 0x000fe40000000016 */
[----:B------:R-:W2:Y:S01]  /*0480*/  LDG.E.64 R12, desc[UR10][R10.64+0x10] ;  /* 0x0000100a0a0c7981 */ /* 0x000ea2000c1e1b00 */
[----:B----4-:R-:W-:-:S03]  /*0490*/  DADD R20, R14, -R20 ;  /* 0x000000000e147229 */ /* 0x010fc60000000814 */
[----:B------:R-:W3:Y:S01]  /*04a0*/  LDG.E.64 R14, desc[UR10][R8.64+0x18] ;  /* 0x0000180a080e7981 */ /* 0x000ee2000c1e1b00 */
[----:B------:R-:W-:-:S04]  /*04b0*/  UIADD3 UR4, UPT, UPT, UR4, 0x8, URZ ;  /* 0x0000000804047890 */ /* 0x000fc8000fffe0ff */
[----:B------:R-:W-:Y:S01]  /*04c0*/  DFMA R22, R20, R20, R22 ;  /* 0x000000141416722b */ /* 0x000fe20000000016 */
[----:B------:R-:W-:Y:S01]  /*04d0*/  UISETP.NE.AND UP0, UPT, UR4, URZ, UPT ;  /* 0x000000ff0400728c */ /* 0x000fe2000bf05270 */
[----:B--2---:R-:W-:Y:S02]  /*04e0*/  DADD R12, R18, -R12 ;  /* 0x00000000120c7229 */ /* 0x004fe4000000080c */
[----:B---3--:R-:W-:-:S06]  /*04f0*/  DADD R14, R14, -R16 ;  /* 0x000000000e0e7229 */ /* 0x008fcc0000000810 */
[----:B------:R-:W-:Y:S01]  /*0500*/  DFMA R22, R12, R12, R22 ;  /* 0x0000000c0c16722b */ /* 0x000fe20000000016 */
[----:B------:R-:W-:Y:S02]  /*0510*/  IADD3 R16, P1, PT, R10, 0x40, RZ ;  /* 0x000000400a107810 */ /* 0x000fe40007f3e0ff */
[----:B------:R-:W-:-:S03]  /*0520*/  IADD3 R12, P0, PT, R8, 0x40, RZ ;  /* 0x00000040080c7810 */ /* 0x000fc60007f1e0ff */
[----:B------:R-:W-:Y:S02]  /*0530*/  IMAD.X R11, RZ, RZ, R11, P1 ;  /* 0x000000ffff0b7224 */ /* 0x000fe400008e060b */
[----:B------:R-:W-:Y:S01]  /*0540*/  DFMA R20, R14, R14, R22 ;  /* 0x0000000e0e14722b */ /* 0x000fe20000000016 */
[----:B------:R-:W-:Y:S01]  /*0550*/  IMAD.X R13, RZ, RZ, R9, P0 ;  /* 0x000000ffff0d7224 */ /* 0x000fe200000e0609 */
[----:B------:R-:W-:Y:S09]  /*0560*/  BRA.U UP0, `(.L_x_3) ;  /* 0xfffffffd00587547 */ /* 0x000ff2000b83ffff */
[----:B------:R-:W-:-:S05]  /*0570*/  UMOV UR4, UR6 ;  /* 0x0000000600047c82 */ /* 0x000fca0008000000 */
.L_x_2:
[----:B------:R-:W-:-:S09]  /*0580*/  UISETP.NE.AND UP0, UPT, UR8, URZ, UPT ;  /* 0x000000ff0800728c */ /* 0x000fd2000bf05270 */
[----:B------:R-:W-:Y:S05]  /*0590*/  BRA.U !UP0, `(.L_x_4) ;  /* 0x00000005081c7547 */ /* 0x000fea000b800000 */
[----:B------:R-:W-:Y:S02]  /*05a0*/  UIADD3 UR9, UPT, UPT, UR8, -0x1, URZ ;  /* 0xffffffff08097890 */ /* 0x000fe4000fffe0ff */
[----:B------:R-:W-:Y:S02]  /*05b0*/  UISETP.NE.AND UP1, UPT, UR5, URZ, UPT ;  /* 0x000000ff0500728c */ /* 0x000fe4000bf25270 */
[----:B------:R-:W-:-:S09]  /*05c0*/  UISETP.GE.U32.AND UP0, UPT, UR9, 0x3, UPT ;  /* 0x000000030900788c */ /* 0x000fd2000bf06070 */
[----:B------:R-:W-:Y:S05]  /*05d0*/  BRA.U !UP0, `(.L_x_5) ;  /* 0x0000000108747547 */ /* 0x000fea000b800000 */
[----:B------:R-:W0:Y:S01]  /*05e0*/  LDC.64 R8, c[0x0][0x388] ;  /* 0x0000e200ff087b82 */ /* 0x000e220000000a00 */
[----:B------:R-:W1:Y:S01]  /*05f0*/  LDCU.128 UR16, c[0x0][0x380] ;  /* 0x00007000ff1077ac */ /* 0x000e620008000c00 */
[----:B------:R-:W-:Y:S01]  /*0600*/  IADD3 R11, P0, PT, R3, UR4, RZ ;  /* 0x00000004030b7c10 */ /* 0x000fe2000ff1e0ff */
[----:B------:R-:W-:-:S04]  /*0610*/  VIADD R25, R28, UR4 ;  /* 0x000000041c197c36 */ /* 0x000fc80008000000 */
[----:B------:R-:W-:Y:S01]  /*0620*/  IMAD.X R12, RZ, RZ, R4, P0 ;  /* 0x000000ffff0c7224 */ /* 0x000fe200000e0604 */
[----:B-1----:R-:W-:-:S04]  /*0630*/  LEA R10, P1, R11, UR16, 0x3 ;  /* 0x000000100b0a7c11 */ /* 0x002fc8000f8218ff */
[----:B------:R-:W-:Y:S01]  /*0640*/  LEA.HI.X R11, R11, UR17, R12, 0x3, P1 ;  /* 0x000000110b0b7c11 */ /* 0x000fe200088f1c0c */
[----:B0-----:R-:W-:-:S04]  /*0650*/  IMAD.WIDE.U32 R24, R25, 0x8, R8 ;  /* 0x0000000819187825 */ /* 0x001fc800078e0008 */
[----:B------:R-:W2:Y:S04]  /*0660*/  LDG.E.64 R8, desc[UR10][R10.64] ;  /* 0x0000000a0a087981 */ /* 0x000ea8000c1e1b00 */
[----:B------:R-:W2:Y:S01]  /*0670*/  LDG.E.64 R18, desc[UR10][R24.64] ;  /* 0x0000000a18127981 */ /* 0x000ea2000c1e1b00 */
[----:B------:R-:W-:-:S03]  /*0680*/  IADD3 R12, P0, PT, R28, UR4, RZ ;  /* 0x000000041c0c7c10 */ /* 0x000fc6000ff1e0ff */
[----:B------:R-:W3:Y:S01]  /*0690*/  LDG.E.64 R16, desc[UR10][R10.64+0x8] ;  /* 0x0000080a0a107981 */ /* 0x000ee2000c1e1b00 */
[----:B------:R-:W-:Y:S01]  /*06a0*/  LEA R22, P1, R12, UR18, 0x3 ;  /* 0x000000120c167c11 */ /* 0x000fe2000f8218ff */
[----:B------:R-:W-:-:S05]  /*06b0*/  IMAD.X R13, RZ, RZ, RZ, P0 ;  /* 0x000000ffff0d7224 */ /* 0x000fca00000e06ff */
[----:B------:R-:W-:Y:S02]  /*06c0*/  LEA.HI.X R23, R12, UR19, R13, 0x3, P1 ;  /* 0x000000130c177c11 */ /* 0x000fe400088f1c0d */
[----:B------:R-:W4:Y:S04]  /*06d0*/  LDG.E.64 R12, desc[UR10][R10.64+0x10] ;  /* 0x0000100a0a0c7981 */ /* 0x000f28000c1e1b00 */
[----:B------:R-:W3:Y:S04]  /*06e0*/  LDG.E.64 R14, desc[UR10][R22.64+0x8] ;  /* 0x0000080a160e7981 */ /* 0x000ee8000c1e1b00 */
[----:B------:R-:W5:Y:S04]  /*06f0*/  LDG.E.64 R24, desc[UR10][R22.64+0x18] ;  /* 0x0000180a16187981 */ /* 0x000f68000c1e1b00 */
[----:B------:R-:W5:Y:S01]  /*0700*/  LDG.E.64 R10, desc[UR10][R10.64+0x18] ;  /* 0x0000180a0a0a7981 */ /* 0x000f62000c1e1b00 */
[----:B--2---:R-:W-:-:S03]  /*0710*/  DADD R18, R8, -R18 ;  /* 0x0000000008127229 */ /* 0x004fc60000000812 */
[----:B------:R-:W4:Y:S05]  /*0720*/  LDG.E.64 R8, desc[UR10][R22.64+0x10] ;  /* 0x0000100a16087981 */ /* 0x000f2a000c1e1b00 */
[----:B------:R-:W-:Y:S02]  /*0730*/  DFMA R18, R18, R18, R20 ;  /* 0x000000121212722b */ /* 0x000fe40000000014 */
[----:B---3--:R-:W-:-:S08]  /*0740*/  DADD R14, R16, -R14 ;  /* 0x00000000100e7229 */ /* 0x008fd0000000080e */
[----:B------:R-:W-:Y:S02]  /*0750*/  DFMA R18, R14, R14, R18 ;  /* 0x0000000e0e12722b */ /* 0x000fe40000000012 */
[----:B-----5:R-:W-:Y:S01]  /*0760*/  DADD R24, R10, -R24 ;  /* 0x000000000a187229 */ /* 0x020fe20000000818 */
[----:B------:R-:W-:Y:S01]  /*0770*/  UIADD3 UR4, UPT, UPT, UR4, 0x4, URZ ;  /* 0x0000000404047890 */ /* 0x000fe2000fffe0ff */
[----:B----4-:R-:W-:-:S08]  /*0780*/  DADD R8, R12, -R8 ;  /* 0x000000000c087229 */ /* 0x010fd00000000808 */
[----:B------:R-:W-:-:S08]  /*0790*/  DFMA R18, R8, R8, R18 ;  /* 0x000000080812722b */ /* 0x000fd00000000012 */
[----:B------:R-:W-:-:S11]  /*07a0*/  DFMA R20, R24, R24, R18 ;  /* 0x000000181814722b */ /* 0x000fd60000000012 */
.L_x_5:
[----:B------:R-:W-:Y:S05]  /*07b0*/  BRA.U !UP1, `(.L_x_4) ;  /* 0x0000000109947547 */ /* 0x000fea000b800000 */
[----:B------:R-:W-:Y:S02]  /*07c0*/  UISETP.NE.AND UP0, UPT, UR5, 0x1, UPT ;  /* 0x000000010500788c */ /* 0x000fe4000bf05270 */
[----:B------:R-:W-:-:S07]  /*07d0*/  ULOP3.LUT UP1, URZ, UR12, 0x1, URZ, 0xc0, !UPT ;  /* 0x000000010cff7892 */ /* 0x000fce000f82c0ff */
[----:B------:R-:W-:Y:S05]  /*07e0*/  BRA.U !UP0, `(.L_x_6) ;  /* 0x0000000108547547 */ /* 0x000fea000b800000 */
[----:B------:R-:W0:Y:S01]  /*07f0*/  LDC.64 R10, c[0x0][0x388] ;  /* 0x0000e200ff0a7b82 */ /* 0x000e220000000a00 */
[----:B------:R-:W1:Y:S01]  /*0800*/  LDCU.128 UR12, c[0x0][0x380] ;  /* 0x00007000ff0c77ac */ /* 0x000e620008000c00 */
[----:B------:R-:W-:Y:S01]  /*0810*/  IADD3 R9, P0, PT, R3, UR4, RZ ;  /* 0x0000000403097c10 */ /* 0x000fe2000ff1e0ff */
[C---:B------:R-:W-:Y:S01]  /*0820*/  VIADD R13, R28.reuse, UR4 ;  /* 0x000000041c0d7c36 */ /* 0x040fe20008000000 */
[----:B------:R-:W-:-:S03]  /*0830*/  IADD3 R14, P2, PT, R28, UR4, RZ ;  /* 0x000000041c0e7c10 */ /* 0x000fc6000ff5e0ff */
[----:B------:R-:W-:Y:S01]  /*0840*/  IMAD.X R12, RZ, RZ, R4, P0 ;  /* 0x000000ffff0c7224 */ /* 0x000fe200000e0604 */
[C---:B-1----:R-:W-:Y:S02]  /*0850*/  LEA R16, P1, R9.reuse, UR12, 0x3 ;  /* 0x0000000c09107c11 */ /* 0x042fe4000f8218ff */
[----:B------:R-:W-:Y:S02]  /*0860*/  LEA R8, P0, R14, UR14, 0x3 ;  /* 0x0000000e0e087c11 */ /* 0x000fe4000f8018ff */
[----:B------:R-:W-:Y:S01]  /*0870*/  LEA.HI.X R17, R9, UR13, R12, 0x3, P1 ;  /* 0x0000000d09117c11 */ /* 0x000fe200088f1c0c */
[----:B0-----:R-:W-:-:S04]  /*0880*/  IMAD.WIDE.U32 R10, R13, 0x8, R10 ;  /* 0x000000080d0a7825 */ /* 0x001fc800078e000a */
[----:B------:R-:W-:Y:S02]  /*0890*/  IMAD.X R13, RZ, RZ, RZ, P2 ;  /* 0x000000ffff0d7224 */ /* 0x000fe400010e06ff */
[----:B------:R-:W2:Y:S03]  /*08a0*/  LDG.E.64 R10, desc[UR10][R10.64] ;  /* 0x0000000a0a0a7981 */ /* 0x000ea6000c1e1b00 */
[----:B------:R-:W-:Y:S02]  /*08b0*/  LEA.HI.X R9, R14, UR15, R13, 0x3, P0 ;  /* 0x0000000f0e097c11 */ /* 0x000fe400080f1c0d */
[----:B------:R-:W2:Y:S04]  /*08c0*/  LDG.E.64 R12, desc[UR10][R16.64] ;  /* 0x0000000a100c7981 */ /* 0x000ea8000c1e1b00 */
[----:B------:R-:W3:Y:S04]  /*08d0*/  LDG.E.64 R14, desc[UR10][R16.64+0x8] ;  /* 0x0000080a100e7981 */ /* 0x000ee8000c1e1b00 */
[----:B------:R-:W3:Y:S01]  /*08e0*/  LDG.E.64 R8, desc[UR10][R8.64+0x8] ;  /* 0x0000080a08087981 */ /* 0x000ee2000c1e1b00 */
[----:B------:R-:W-:Y:S01]  /*08f0*/  UIADD3 UR4, UPT, UPT, UR4, 0x2, URZ ;  /* 0x0000000204047890 */ /* 0x000fe2000fffe0ff */
[----:B--2---:R-:W-:-:S02]  /*0900*/  DADD R12, R12, -R10 ;  /* 0x000000000c0c7229 */ /* 0x004fc4000000080a */
[----:B---3--:R-:W-:-:S06]  /*0910*/  DADD R14, R14, -R8 ;  /* 0x000000000e0e7229 */ /* 0x008fcc0000000808 */
[----:B------:R-:W-:-:S08]  /*0920*/  DFMA R20, R12, R12, R20 ;  /* 0x0000000c0c14722b */ /* 0x000fd00000000014 */
[----:B------:R-:W-:-:S11]  /*0930*/  DFMA R20, R14, R14, R20 ;  /* 0x0000000e0e14722b */ /* 0x000fd60000000014 */
.L_x_6:
[----:B------:R-:W-:Y:S05]  /*0940*/  BRA.U !UP1, `(.L_x_4) ;  /* 0x0000000109307547 */ /* 0x000fea000b800000 */
[----:B------:R-:W0:Y:S01]  /*0950*/  LDC.64 R10, c[0x0][0x388] ;  /* 0x0000e200ff0a7b82 */ /* 0x000e220000000a00 */
[----:B------:R-:W1:Y:S01]  /*0960*/  LDCU.64 UR12, c[0x0][0x380] ;  /* 0x00007000ff0c77ac */ /* 0x000e620008000a00 */
[----:B------:R-:W-:Y:S01]  /*0970*/  IADD3 R12, P0, PT, R3, UR4, RZ ;  /* 0x00000004030c7c10 */ /* 0x000fe2000ff1e0ff */
[----:B------:R-:W-:-:S04]  /*0980*/  VIADD R9, R28, UR4 ;  /* 0x000000041c097c36 */ /* 0x000fc80008000000 */
[----:B------:R-:W-:Y:S01]  /*0990*/  IMAD.X R13, RZ, RZ, R4, P0 ;  /* 0x000000ffff0d7224 */ /* 0x000fe200000e0604 */
[----:B-1----:R-:W-:Y:S01]  /*09a0*/  LEA R8, P0, R12, UR12, 0x3 ;  /* 0x0000000c0c087c11 */ /* 0x002fe2000f8018ff */
[----:B0-----:R-:W-:-:S03]  /*09b0*/  IMAD.WIDE.U32 R10, R9, 0x8, R10 ;  /* 0x00000008090a7825 */ /* 0x001fc600078e000a */
[----:B------:R-:W-:-:S03]  /*09c0*/  LEA.HI.X R9, R12, UR13, R13, 0x3, P0 ;  /* 0x0000000d0c097c11 */ /* 0x000fc600080f1c0d */
[----:B------:R-:W2:Y:S04]  /*09d0*/  LDG.E.64 R10, desc[UR10][R10.64] ;  /* 0x0000000a0a0a7981 */ /* 0x000ea8000c1e1b00 */
[----:B------:R-:W2:Y:S02]  /*09e0*/  LDG.E.64 R8, desc[UR10][R8.64] ;  /* 0x0000000a08087981 */ /* 0x000ea4000c1e1b00 */
[----:B--2---:R-:W-:-:S08]  /*09f0*/  DADD R12, R8, -R10 ;  /* 0x00000000080c7229 */ /* 0x004fd0000000080a */
[----:B------:R-:W-:-:S11]  /*0a00*/  DFMA R20, R12, R12, R20 ;  /* 0x0000000c0c14722b */ /* 0x000fd60000000014 */
.L_x_4:
[----:B------:R-:W0:Y:S01]  /*0a10*/  LDCU UR4, c[0x0][0x3a0] ;  /* 0x00007400ff0477ac */ /* 0x000e220008000800 */
[----:B------:R-:W-:Y:S01]  /*0a20*/  VIADD R8, R27, 0x1 ;  /* 0x000000011b087836 */ /* 0x000fe20000000000 */
[----:B------:R-:W-:-:S06]  /*0a30*/  DSETP.GEU.AND P0, PT, R20, R6, PT ;  /* 0x000000061400722a */ /* 0x000fcc0003f0e000 */
[----:B------:R-:W-:Y:S02]  /*0a40*/  FSEL R6, R20, R6, !P0 ;  /* 0x0000000614067208 */ /* 0x000fe40004000000 */
[----:B------:R-:W-:Y:S02]  /*0a50*/  FSEL R7, R21, R7, !P0 ;  /* 0x0000000715077208 */ /* 0x000fe40004000000 */
[----:B------:R-:W-:Y:S02]  /*0a60*/  SEL R2, R27, R2, !P0 ;  /* 0x000000021b027207 */ /* 0x000fe40004000000 */
[----:B0-----:R-:W-:-:S13]  /*0a70*/  ISETP.NE.AND P1, PT, R8, UR4, PT ;  /* 0x0000000408007c0c */ /* 0x001fda000bf25270 */
[----:B------:R-:W-:Y:S05]  /*0a80*/  @!P1 BRA `(.L_x_0) ;  /* 0x0000000400289947 */ /* 0x000fea0003800000 */
[----:B------:R-:W-:Y:S01]  /*0a90*/  IMAD.MOV.U32 R27, RZ, RZ, R8 ;  /* 0x000000ffff1b7224 */ /* 0x000fe200078e0008 */
[----:B------:R-:W-:Y:S06]  /*0aa0*/  BRA `(.L_x_7) ;  /* 0xfffffff400d07947 */ /* 0x000fec000383ffff */
.L_x_1:
[----:B------:R-:W-:Y:S01]  /*0ab0*/  UISETP.GE.U32.AND UP0, UPT, UR4, 0x4, UPT ;  /* 0x000000040400788c */ /* 0x000fe2000bf06070 */
[----:B------:R-:W-:Y:S01]  /*0ac0*/  CS2R R2, SRZ ;  /* 0x0000000000027805 */ /* 0x000fe2000001ff00 */
[----:B------:R-:W-:Y:S01]  /*0ad0*/  IMAD.MOV.U32 R4, RZ, RZ, -0x77ff8a64 ;  /* 0x8800759cff047424 */ /* 0x000fe200078e00ff */
[----:B------:R-:W-:Y:S01]  /*0ae0*/  ULOP3.LUT UR5, UR4, 0x3, URZ, 0xc0, !UPT ;  /* 0x0000000304057892 */ /* 0x000fe2000f8ec0ff */
[----:B------:R-:W-:-:S05]  /*0af0*/  IMAD.MOV.U32 R5, RZ, RZ, 0x7e37e43c ;  /* 0x7e37e43cff057424 */ /* 0x000fca00078e00ff */
[----:B------:R-:W-:Y:S06]  /*0b00*/  BRA.U !UP0, `(.L_x_8) ;  /* 0x0000000108dc7547 */ /* 0x000fec000b800000 */
[----:B------:R-:W-:Y:S01]  /*0b10*/  ULOP3.LUT UR4, UR4, 0x7ffffffc, URZ, 0xc0, !UPT ;  /* 0x7ffffffc04047892 */ /* 0x000fe2000f8ec0ff */
[----:B------:R-:W-:Y:S02]  /*0b20*/  IMAD.MOV.U32 R6, RZ, RZ, RZ ;  /* 0x000000ffff067224 */ /* 0x000fe400078e00ff */
[----:B------:R-:W-:Y:S01]  /*0b30*/  IMAD.MOV.U32 R2, RZ, RZ, RZ ;  /* 0x000000ffff027224 */ /* 0x000fe200078e00ff */
[----:B------:R-:W-:Y:S01]  /*0b40*/  UISETP.GT.AND UP0, UPT, UR4, URZ, UPT ;  /* 0x000000ff0400728c */ /* 0x000fe2000bf04270 */
[----:B------:R-:W-:Y:S02]  /*0b50*/  IMAD.MOV.U32 R4, RZ, RZ, -0x77ff8a64 ;  /* 0x8800759cff047424 */ /* 0x000fe400078e00ff */
[----:B------:R-:W-:Y:S02]  /*0b60*/  IMAD.MOV.U32 R5, RZ, RZ, 0x7e37e43c ;  /* 0x7e37e43cff057424 */ /* 0x000fe400078e00ff */
[----:B------:R-:W-:-:S04]  /*0b70*/  IMAD.U32 R3, RZ, RZ, UR4 ;  /* 0x00000004ff037e24 */ /* 0x000fc8000f8e00ff */
[----:B------:R-:W-:Y:S05]  /*0b80*/  BRA.U !UP0, `(.L_x_9) ;  /* 0x0000000108a07547 */ /* 0x000fea000b800000 */
[----:B------:R-:W-:Y:S01]  /*0b90*/  IMAD.IADD R7, R3, 0x1, -R6 ;  /* 0x0000000103077824 */ /* 0x000fe200078e0a06 */
[----:B------:R-:W-:-:S04]  /*0ba0*/  PLOP3.LUT P0, PT, PT, PT, PT, 0x80, 0x8 ;  /* 0x000000000008781c */ /* 0x000fc80003f0f070 */
[----:B------:R-:W-:-:S13]  /*0bb0*/  ISETP.GT.AND P1, PT, R7, 0xc, PT ;  /* 0x0000000c0700780c */ /* 0x000fda0003f24270 */
[----:B------:R-:W-:Y:S05]  /*0bc0*/  @!P1 BRA `(.L_x_10) ;  /* 0x0000000000549947 */ /* 0x000fea0003800000 */
[----:B------:R-:W-:Y:S01]  /*0bd0*/  PLOP3.LUT P0, PT, PT, PT, PT, 0x8, 0x80 ;  /* 0x000000000080781c */ /* 0x000fe20003f0e170 */
[----:B------:R-:W-:-:S12]  /*0be0*/  VIADD R7, R3, 0xfffffff4 ;  /* 0xfffffff403077836 */ /* 0x000fd80000000000 */
.L_x_11:
[----:B------:R-:W-:-:S06]  /*0bf0*/  DSETP.GT.AND P2, PT, R4, RZ, PT ;  /* 0x000000ff0400722a */ /* 0x000fcc0003f44000 */
[----:B------:R-:W-:Y:S02]  /*0c00*/  FSEL R5, R5, RZ, !P2 ;  /* 0x000000ff05057208 */ /* 0x000fe40005000000 */
[----:B------:R-:W-:Y:S02]  /*0c10*/  FSEL R4, R4, RZ, !P2 ;  /* 0x000000ff04047208 */ /* 0x000fe40005000000 */
[----:B------:R-:W-:-:S04]  /*0c20*/  SEL R2, R6, R2, P2 ;  /* 0x0000000206027207 */ /* 0x000fc80001000000 */
[----:B------:R-:W-:-:S06]  /*0c30*/  DSETP.GT.AND P3, PT, R4, RZ, PT ;  /* 0x000000ff0400722a */ /* 0x000fcc0003f64000 */
[----:B------:R-:W-:Y:S02]  /*0c40*/  FSEL R4, R4, RZ, !P3 ;  /* 0x000000ff04047208 */ /* 0x000fe40005800000 */
[----:B------:R-:W-:-:S06]  /*0c50*/  FSEL R5, R5, RZ, !P3 ;  /* 0x000000ff05057208 */ /* 0x000fcc0005800000 */
[----:B------:R-:W-:Y:S01]  /*0c60*/  DSETP.GT.AND P4, PT, R4, RZ, PT ;  /* 0x000000ff0400722a */ /* 0x000fe20003f84000 */
[----:B------:R-:W-:-:S05]  /*0c70*/  @P3 VIADD R2, R6, 0x4 ;  /* 0x0000000406023836 */ /* 0x000fca0000000000 */
[----:B------:R-:W-:Y:S02]  /*0c80*/  FSEL R4, R4, RZ, !P4 ;  /* 0x000000ff04047208 */ /* 0x000fe40006000000 */
[----:B------:R-:W-:-:S06]  /*0c90*/  FSEL R5, R5, RZ, !P4 ;  /* 0x000000ff05057208 */ /* 0x000fcc0006000000 */
[----:B------:R-:W-:Y:S01]  /*0ca0*/  DSETP.GT.AND P1, PT, R4, RZ, PT ;  /* 0x000000ff0400722a */ /* 0x000fe20003f24000 */
[----:B------:R-:W-:-:S05]  /*0cb0*/  @P4 VIADD R2, R6, 0x8 ;  /* 0x0000000806024836 */ /* 0x000fca0000000000 */
[----:B------:R-:W-:Y:S02]  /*0cc0*/  FSEL R4, R4, RZ, !P1 ;  /* 0x000000ff04047208 */ /* 0x000fe40004800000 */
[----:B------:R-:W-:-:S06]  /*0cd0*/  FSEL R5, R5, RZ, !P1 ;  /* 0x000000ff05057208 */ /* 0x000fcc0004800000 */
[C---:B------:R-:W-:Y:S02]  /*0ce0*/  @P1 VIADD R2, R6.reuse, 0xc ;  /* 0x0000000c06021836 */ /* 0x040fe40000000000 */
[----:B------:R-:W-:-:S05]  /*0cf0*/  VIADD R6, R6, 0x10 ;  /* 0x0000001006067836 */ /* 0x000fca0000000000 */
[----:B------:R-:W-:-:S13]  /*0d00*/  ISETP.GE.AND P2, PT, R6, R7, PT ;  /* 0x000000070600720c */ /* 0x000fda0003f46270 */
[----:B------:R-:W-:Y:S05]  /*0d10*/  @!P2 BRA `(.L_x_11) ;  /* 0xfffffffc00b4a947 */ /* 0x000fea000383ffff */
.L_x_10:
[----:B------:R-:W-:-:S05]  /*0d20*/  IMAD.IADD R7, R3, 0x1, -R6 ;  /* 0x0000000103077824 */ /* 0x000fca00078e0a06 */
[----:B------:R-:W-:-:S13]  /*0d30*/  ISETP.GT.AND P1, PT, R7, 0x4, PT ;  /* 0x000000040700780c */ /* 0x000fda0003f24270 */
[----:B------:R-:W-:Y:S05]  /*0d40*/  @!P1 BRA `(.L_x_12) ;  /* 0x0000000000289947 */ /* 0x000fea0003800000 */
[----:B------:R-:W-:Y:S01]  /*0d50*/  DSETP.GT.AND P1, PT, R4, RZ, PT ;  /* 0x000000ff0400722a */ /* 0x000fe20003f24000 */
[----:B------:R-:W-:-:S05]  /*0d60*/  PLOP3.LUT P0, PT, PT, PT, PT, 0x8, 0x80 ;  /* 0x000000000080781c */ /* 0x000fca0003f0e170 */
[----:B------:R-:W-:Y:S02]  /*0d70*/  FSEL R5, R5, RZ, !P1 ;  /* 0x000000ff05057208 */ /* 0x000fe40004800000 */
[----:B------:R-:W-:Y:S02]  /*0d80*/  FSEL R4, R4, RZ, !P1 ;  /* 0x000000ff04047208 */ /* 0x000fe40004800000 */
[----:B------:R-:W-:-:S04]  /*0d90*/  SEL R2, R6, R2, P1 ;  /* 0x0000000206027207 */ /* 0x000fc80000800000 */
[----:B------:R-:W-:-:S06]  /*0da0*/  DSETP.GT.AND P2, PT, R4, RZ, PT ;  /* 0x000000ff0400722a */ /* 0x000fcc0003f44000 */
[----:B------:R-:W-:Y:S02]  /*0db0*/  FSEL R4, R4, RZ, !P2 ;  /* 0x000000ff04047208 */ /* 0x000fe40005000000 */
[----:B------:R-:W-:-:S06]  /*0dc0*/  FSEL R5, R5, RZ, !P2 ;  /* 0x000000ff05057208 */ /* 0x000fcc0005000000 */
[C---:B------:R-:W-:Y:S02]  /*0dd0*/  @P2 VIADD R2, R6.reuse, 0x4 ;  /* 0x0000000406022836 */ /* 0x040fe40000000000 */
[----:B------:R-:W-:-:S07]  /*0de0*/  VIADD R6, R6, 0x8 ;  /* 0x0000000806067836 */ /* 0x000fce0000000000 */
.L_x_12:
[----:B------:R-:W-:-:S13]  /*0df0*/  ISETP.NE.OR P0, PT, R6, R3, P0 ;  /* 0x000000030600720c */ /* 0x000fda0000705670 */
[----:B------:R-:W-:Y:S05]  /*0e00*/  @!P0 BRA `(.L_x_8) ;  /* 0x00000000001c8947 */ /* 0x000fea0003800000 */
.L_x_9:
[----:B------:R-:W-:-:S06]  /*0e10*/  DSETP.GT.AND P1, PT, R4, RZ, PT ;  /* 0x000000ff0400722a */ /* 0x000fcc0003f24000 */
[C---:B------:R-:W-:Y:S01]  /*0e20*/  SEL R2, R6.reuse, R2, P1 ;  /* 0x0000000206027207 */ /* 0x040fe20000800000 */
[----:B------:R-:W-:Y:S01]  /*0e30*/  VIADD R6, R6, 0x4 ;  /* 0x0000000406067836 */ /* 0x000fe20000000000 */
[----:B------:R-:W-:Y:S02]  /*0e40*/  FSEL R5, R5, RZ, !P1 ;  /* 0x000000ff05057208 */ /* 0x000fe40004800000 */
[----:B------:R-:W-:Y:S02]  /*0e50*/  FSEL R4, R4, RZ, !P1 ;  /* 0x000000ff04047208 */ /* 0x000fe40004800000 */
[----:B------:R-:W-:-:S13]  /*0e60*/  ISETP.NE.AND P0, PT, R6, R3, PT ;  /* 0x000000030600720c */ /* 0x000fda0003f05270 */
[----:B------:R-:W-:Y:S05]  /*0e70*/  @P0 BRA `(.L_x_9) ;  /* 0xfffffffc00e40947 */ /* 0x000fea000383ffff */
.L_x_8:
[----:B------:R-:W-:-:S09]  /*0e80*/  UISETP.NE.AND UP0, UPT, UR5, URZ, UPT ;  /* 0x000000ff0500728c */ /* 0x000fd2000bf05270 */
[----:B------:R-:W-:Y:S05]  /*0e90*/  BRA.U !UP0, `(.L_x_0) ;  /* 0x0000000108247547 */ /* 0x000fea000b800000 */
[----:B------:R-:W-:-:S05]  /*0ea0*/  UMOV UR4, URZ ;  /* 0x000000ff00047c82 */ /* 0x000fca0008000000 */
.L_x_13:
[----:B------:R-:W-:Y:S01]  /*0eb0*/  UIADD3 UR4, UPT, UPT, UR4, 0x1, URZ ;  /* 0x0000000104047890 */ /* 0x000fe2000fffe0ff */
[----:B------:R-:W-:-:S03]  /*0ec0*/  DSETP.GT.AND P0, PT, R4, RZ, PT ;  /* 0x000000ff0400722a */ /* 0x000fc60003f04000 */
[----:B------:R-:W-:-:S03]  /*0ed0*/  UISETP.NE.AND UP0, UPT, UR4, UR5, UPT ;  /* 0x000000050400728c */ /* 0x000fc6000bf05270 */
[C---:B------:R-:W-:Y:S01]  /*0ee0*/  SEL R2, R3.reuse, R2, P0 ;  /* 0x0000000203027207 */ /* 0x040fe20000000000 */
[----:B------:R-:W-:Y:S01]  /*0ef0*/  VIADD R3, R3, 0x1 ;  /* 0x0000000103037836 */ /* 0x000fe20000000000 */
[----:B------:R-:W-:Y:S02]  /*0f00*/  FSEL R5, R5, RZ, !P0 ;  /* 0x000000ff05057208 */ /* 0x000fe40004000000 */
[----:B------:R-:W-:Y:S02]  /*0f10*/  FSEL R4, R4, RZ, !P0 ;  /* 0x000000ff04047208 */ /* 0x000fe40004000000 */
[----:B------:R-:W-:Y:S05]  /*0f20*/  BRA.U UP0, `(.L_x_13) ;  /* 0xfffffffd00e07547 */ /* 0x000fea000b83ffff */
.L_x_0:
[----:B------:R-:W0:Y:S02]  /*0f30*/  LDC.64 R4, c[0x0][0x390] ;  /* 0x0000e400ff047b82 */ /* 0x000e240000000a00 */
[----:B0-----:R-:W-:-:S05]  /*0f40*/  IMAD.WIDE R4, R0, 0x4, R4 ;  /* 0x0000000400047825 */ /* 0x001fca00078e0204 */
[----:B------:R-:W-:Y:S01]  /*0f50*/  STG.E desc[UR10][R4.64], R2 ;  /* 0x0000000204007986 */ /* 0x000fe2000c10190a */
[----:B------:R-:W-:Y:S05]  /*0f60*/  EXIT ;  /* 0x000000000000794d */ /* 0x000fea0003800000 */
.L_x_14:
[----:B------:R-:W-:-:S00]  /*0f70*/  BRA `(.L_x_14) ;  /* 0xfffffffc00fc7947 */ /* 0x000fc0000383ffff */
[----:B------:R-:W-:-:S00]  /*0f80*/  NOP ;  /* 0x0000000000007918 */ /* 0x000fc00000000000 */
[----:B------:R-:W-:-:S00]  /*0f90*/  NOP ;  /* 0x0000000000007918 */ /* 0x000fc00000000000 */
[----:B------:R-:W-:-:S00]  /*0fa0*/  NOP ;  /* 0x0000000000007918 */ /* 0x000fc00000000000 */
[----:B------:R-:W-:-:S00]  /*0fb0*/  NOP ;  /* 0x0000000000007918 */ /* 0x000fc00000000000 */
[----:B------:R-:W-:-:S00]  /*0fc0*/  NOP ;  /* 0x0000000000007918 */ /* 0x000fc00000000000 */
[----:B------:R-:W-:-:S00]  /*0fd0*/  NOP ;  /* 0x0000000000007918 */ /* 0x000fc00000000000 */
[----:B------:R-:W-:-:S00]  /*0fe0*/  NOP ;  /* 0x0000000000007918 */ /* 0x000fc00000000000 */
[----:B------:R-:W-:-:S00]  /*0ff0*/  NOP ;  /* 0x0000000000007918 */ /* 0x000fc00000000000 */
.L_x_15:


//--------------------- .nv.shared.reserved.0     --------------------------
	.section	.nv.shared.reserved.0,"aw",@nobits
	.weak		__nv_reservedSMEM_offset_0_alias
	.size		__nv_reservedSMEM_offset_0_alias, 0, 64
	.other		__nv_reservedSMEM_offset_0_alias,@"STO_CUDA_RESERVED_SHARED STV_DEFAULT"
__nv_reservedSMEM_offset_0_alias:
	.zero		0
	.zero		64


//--------------------- .nv.constant0._Z13assign_labelsPKdS0_Piiii --------------------------
	.section	.nv.constant0._Z13assign_labelsPKdS0_Piiii,"a",@progbits
	.sectionflags	@""
	.align	4
.nv.constant0._Z13assign_labelsPKdS0_Piiii:
	.zero		932


//--------------------- SYMBOLS --------------------------

	.type		.nv.reservedSmem.offset0,@object
	.size		.nv.reservedSmem.offset0,0x4
